//
// Generated by NVIDIA NVVM Compiler
//
// Compiler Build ID: CL-36424714
// Cuda compilation tools, release 13.0, V13.0.88
// Based on NVVM 20.0.0
//

.version 9.0
.target sm_100
.address_size 64

	// .globl	_Z14distanceKernelPfS_f

.visible .entry _Z14distanceKernelPfS_f(
	.param .u64 .ptr .align 1 _Z14distanceKernelPfS_f_param_0,
	.param .u64 .ptr .align 1 _Z14distanceKernelPfS_f_param_1,
	.param .f32 _Z14distanceKernelPfS_f_param_2
)
{
	.reg .b32 	%r<5>;
	.reg .b32 	%f<6>;
	.reg .b64 	%rd<8>;

	ld.param.u64 	%rd1, [_Z14distanceKernelPfS_f_param_0];
	ld.param.u64 	%rd2, [_Z14distanceKernelPfS_f_param_1];
	ld.param.f32 	%f1, [_Z14distanceKernelPfS_f_param_2];
	cvta.to.global.u64 	%rd3, %rd1;
	cvta.to.global.u64 	%rd4, %rd2;
	mov.u32 	%r1, %ctaid.x;
	mov.u32 	%r2, %ntid.x;
	mov.u32 	%r3, %tid.x;
	mad.lo.s32 	%r4, %r1, %r2, %r3;
	mul.wide.s32 	%rd5, %r4, 4;
	add.s64 	%rd6, %rd4, %rd5;
	ld.global.f32 	%f2, [%rd6];
	sub.f32 	%f3, %f1, %f2;
	mul.f32 	%f4, %f3, %f3;
	sqrt.rn.f32 	%f5, %f4;
	add.s64 	%rd7, %rd3, %rd5;
	st.global.f32 	[%rd7], %f5;
	ret;

}


// ===== COMPILED SASS (sm_100) =====

	.target	sm_100

	.elftype	@"ET_EXEC"


//--------------------- .note.nv.tkinfo           --------------------------
	.section	.note.nv.tkinfo,"",@"SHT_NOTE"
	.sectionflags	@"SHF_NOTE_NV_TKINFO"
	.tkinfo
        /*0018*/ 	.word	0x00000002
        /*0030*/ 	.string	""
        /*0030*/ 	.string	"ptxas"
        /*0030*/ 	.string	"Cuda compilation tools, release 13.0, V13.0.88"
        /*0030*/ 	.string	"Build cuda_13.0.r13.0/compiler.36424714_0"
        /*0030*/ 	.string	"-arch sm_100 -m 64 "



//--------------------- .note.nv.cuinfo           --------------------------
	.section	.note.nv.cuinfo,"",@"SHT_NOTE"
	.sectionflags	@"SHF_NOTE_NV_CUINFO"
        /*0018*/ 	.short	0x0002
        /*001a*/ 	.short	0x0064
        /*001c*/ 	.short	0x0082
	.zero		2


//--------------------- .nv.info                  --------------------------
	.section	.nv.info,"",@"SHT_CUDA_INFO"
	.align	4


	//----- nvinfo : EIATTR_REGCOUNT
	.align		4
        /*0000*/ 	.byte	0x04, 0x2f
        /*0002*/ 	.short	(.L_1 - .L_0)
	.align		4
.L_0:
        /*0004*/ 	.word	index@(_Z14distanceKernelPfS_f)
        /*0008*/ 	.word	0x0000000c


	//----- nvinfo : EIATTR_FRAME_SIZE
	.align		4
.L_1:
        /*000c*/ 	.byte	0x04, 0x11
        /*000e*/ 	.short	(.L_3 - .L_2)
	.align		4
.L_2:
        /*0010*/ 	.word	index@($__internal_0_$__cuda_sm20_sqrt_rn_f32_slowpath)
        /*0014*/ 	.word	0x00000000


	//----- nvinfo : EIATTR_FRAME_SIZE
	.align		4
.L_3:
        /*0018*/ 	.byte	0x04, 0x11
        /*001a*/ 	.short	(.L_5 - .L_4)
	.align		4
.L_4:
        /*001c*/ 	.word	index@(_Z14distanceKernelPfS_f)
        /*0020*/ 	.word	0x00000000


	//----- nvinfo : EIATTR_MIN_STACK_SIZE
	.align		4
.L_5:
        /*0024*/ 	.byte	0x04, 0x12
        /*0026*/ 	.short	(.L_7 - .L_6)
	.align		4
.L_6:
        /*0028*/ 	.word	index@(_Z14distanceKernelPfS_f)
        /*002c*/ 	.word	0x00000000
.L_7:


//--------------------- .nv.compat                --------------------------
	.section	.nv.compat,"",@"SHT_CUDA_COMPAT_INFO"
	.align	4
        /*0000*/ 	.byte	0x02, 0x09, 0x00, 0x00, 0x02, 0x02, 0x01, 0x00, 0x02, 0x05, 0x05, 0x00, 0x03, 0x07, 0x01, 0x01
        /*0010*/ 	.byte	0x02, 0x03, 0x00, 0x00, 0x02, 0x06, 0x01, 0x00, 0x04, 0x0b, 0x08, 0x00, 0x01, 0x00, 0x00, 0x00
        /*0020*/ 	.byte	0x00, 0x00, 0x00, 0x00


//--------------------- .nv.info._Z14distanceKernelPfS_f --------------------------
	.section	.nv.info._Z14distanceKernelPfS_f,"",@"SHT_CUDA_INFO"
	.sectionflags	@""
	.align	4


	//----- nvinfo : EIATTR_CUDA_API_VERSION
	.align		4
        /*0000*/ 	.byte	0x04, 0x37
        /*0002*/ 	.short	(.L_9 - .L_8)
.L_8:
        /*0004*/ 	.word	0x00000082


	//----- nvinfo : EIATTR_KPARAM_INFO
	.align		4
.L_9:
        /*0008*/ 	.byte	0x04, 0x17
        /*000a*/ 	.short	(.L_11 - .L_10)
.L_10:
        /*000c*/ 	.word	0x00000000
        /*0010*/ 	.short	0x0002
        /*0012*/ 	.short	0x0010
        /*0014*/ 	.byte	0x00, 0xf0, 0x11, 0x00


	//----- nvinfo : EIATTR_KPARAM_INFO
	.align		4
.L_11:
        /*0018*/ 	.byte	0x04, 0x17
        /*001a*/ 	.short	(.L_13 - .L_12)
.L_12:
        /*001c*/ 	.word	0x00000000
        /*0020*/ 	.short	0x0001
        /*0022*/ 	.short	0x0008
        /*0024*/ 	.byte	0x00, 0xf5, 0x21, 0x00


	//----- nvinfo : EIATTR_KPARAM_INFO
	.align		4
.L_13:
        /*0028*/ 	.byte	0x04, 0x17
        /*002a*/ 	.short	(.L_15 - .L_14)
.L_14:
        /*002c*/ 	.word	0x00000000
        /*0030*/ 	.short	0x0000
        /*0032*/ 	.short	0x0000
        /*0034*/ 	.byte	0x00, 0xf5, 0x21, 0x00


	//----- nvinfo : EIATTR_SPARSE_MMA_MASK
	.align		4
.L_15:
        /*0038*/ 	.byte	0x03, 0x50
        /*003a*/ 	.short	0x0000


	//----- nvinfo : EIATTR_MAXREG_COUNT
	.align		4
        /*003c*/ 	.byte	0x03, 0x1b
        /*003e*/ 	.short	0x00ff


	//----- nvinfo : EIATTR_MERCURY_ISA_VERSION
	.align		4
        /*0040*/ 	.byte	0x03, 0x5f
        /*0042*/ 	.short	0x0101


	//----- nvinfo : EIATTR_VRC_CTA_INIT_COUNT
	.align		4
        /*0044*/ 	.byte	0x02, 0x4a
	.zero		1
	.zero		1


	//----- nvinfo : EIATTR_EXIT_INSTR_OFFSETS
	.align		4
        /*0048*/ 	.byte	0x04, 0x1c
        /*004a*/ 	.short	(.L_17 - .L_16)


	//   ....[0]....
.L_16:
        /*004c*/ 	.word	0x000001c0


	//----- nvinfo : EIATTR_CRS_STACK_SIZE
	.align		4
.L_17:
        /*0050*/ 	.byte	0x04, 0x1e
        /*0052*/ 	.short	(.L_19 - .L_18)
.L_18:
        /*0054*/ 	.word	0x00000000


	//----- nvinfo : EIATTR_CBANK_PARAM_SIZE
	.align		4
.L_19:
        /*0058*/ 	.byte	0x03, 0x19
        /*005a*/ 	.short	0x0014


	//----- nvinfo : EIATTR_PARAM_CBANK
	.align		4
        /*005c*/ 	.byte	0x04, 0x0a
        /*005e*/ 	.short	(.L_21 - .L_20)
	.align		4
.L_20:
        /*0060*/ 	.word	index@(.nv.constant0._Z14distanceKernelPfS_f)
        /*0064*/ 	.short	0x0380
        /*0066*/ 	.short	0x0014


	//----- nvinfo : EIATTR_SW_WAR
	.align		4
.L_21:
        /*0068*/ 	.byte	0x04, 0x36
        /*006a*/ 	.short	(.L_23 - .L_22)
.L_22:
        /*006c*/ 	.word	0x00000008
.L_23:


//--------------------- .nv.callgraph             --------------------------
	.section	.nv.callgraph,"",@"SHT_CUDA_CALLGRAPH"
	.align	4
	.sectionentsize	8
	.align		4
        /*0000*/ 	.word	0x00000000
	.align		4
        /*0004*/ 	.word	0xffffffff
	.align		4
        /*0008*/ 	.word	0x00000000
	.align		4
        /*000c*/ 	.word	0xfffffffe
	.align		4
        /*0010*/ 	.word	0x00000000
	.align		4
        /*0014*/ 	.word	0xfffffffd
	.align		4
        /*0018*/ 	.word	0x00000000
	.align		4
        /*001c*/ 	.word	0xfffffffc


//--------------------- .text._Z14distanceKernelPfS_f --------------------------
	.section	.text._Z14distanceKernelPfS_f,"ax",@progbits
	.align	128
        .global         _Z14distanceKernelPfS_f
        .type           _Z14distanceKernelPfS_f,@function
        .size           _Z14distanceKernelPfS_f,(.L_x_5 - _Z14distanceKernelPfS_f)
        .other          _Z14distanceKernelPfS_f,@"STO_CUDA_ENTRY STV_DEFAULT"
_Z14distanceKernelPfS_f:
.text._Z14distanceKernelPfS_f:
[----:B------:R-:W-:Y:S01]  /*0000*/  LDC R1, c[0x0][0x37c] ;  /* 0x0000df00ff017b82 */ /* 0x000fe20000000800 */
[----:B------:R-:W0:Y:S07]  /*0010*/  S2R R0, SR_TID.X ;  /* 0x0000000000007919 */ /* 0x000e2e0000002100 */
[----:B------:R-:W0:Y:S01]  /*0020*/  S2UR UR6, SR_CTAID.X ;  /* 0x00000000000679c3 */ /* 0x000e220000002500 */
[----:B------:R-:W1:Y:S07]  /*0030*/  LDCU.64 UR4, c[0x0][0x358] ;  /* 0x00006b00ff0477ac */ /* 0x000e6e0008000a00 */
[----:B------:R-:W0:Y:S08]  /*0040*/  LDC R5, c[0x0][0x360] ;  /* 0x0000d800ff057b82 */ /* 0x000e300000000800 */
[----:B------:R-:W2:Y:S01]  /*0050*/  LDC.64 R2, c[0x0][0x388] ;  /* 0x0000e200ff027b82 */ /* 0x000ea20000000a00 */
[----:B0-----:R-:W-:Y:S01]  /*0060*/  IMAD R5, R5, UR6, R0 ;  /* 0x0000000605057c24 */ /* 0x001fe2000f8e0200 */
[----:B------:R-:W0:Y:S03]  /*0070*/  LDCU UR6, c[0x0][0x390] ;  /* 0x00007200ff0677ac */ /* 0x000e260008000800 */
[----:B--2---:R-:W-:-:S06]  /*0080*/  IMAD.WIDE R2, R5, 0x4, R2 ;  /* 0x0000000405027825 */ /* 0x004fcc00078e0202 */
[----:B-1----:R-:W0:Y:S01]  /*0090*/  LDG.E R2, desc[UR4][R2.64] ;  /* 0x0000000402027981 */ /* 0x002e22000c1e1900 */
[----:B------:R-:W-:Y:S01]  /*00a0*/  BSSY.RECONVERGENT B0, `(.L_x_0) ;  /* 0x000000e000007945 */ /* 0x000fe20003800200 */
[----:B0-----:R-:W-:-:S04]  /*00b0*/  FADD R0, -R2, UR6 ;  /* 0x0000000602007e21 */ /* 0x001fc80008000100 */
[----:B------:R-:W-:-:S04]  /*00c0*/  FMUL R0, R0, R0 ;  /* 0x0000000000007220 */ /* 0x000fc80000400000 */
[----:B------:R0:W1:Y:S01]  /*00d0*/  MUFU.RSQ R7, R0 ;  /* 0x0000000000077308 */ /* 0x0000620000001400 */
[----:B------:R-:W-:-:S04]  /*00e0*/  IADD3 R4, PT, PT, R0, -0xd000000, RZ ;  /* 0xf300000000047810 */ /* 0x000fc80007ffe0ff */
[----:B------:R-:W-:-:S13]  /*00f0*/  ISETP.GT.U32.AND P0, PT, R4, 0x727fffff, PT ;  /* 0x727fffff0400780c */ /* 0x000fda0003f04070 */
[----:B01----:R-:W-:Y:S05]  /*0100*/  @!P0 BRA `(.L_x_1) ;  /* 0x00000000000c8947 */ /* 0x003fea0003800000 */
[----:B------:R-:W-:-:S07]  /*0110*/  MOV R9, 0x130 ;  /* 0x0000013000097802 */ /* 0x000fce0000000f00 */
[----:B------:R-:W-:Y:S05]  /*0120*/  CALL.REL.NOINC `($__internal_0_$__cuda_sm20_sqrt_rn_f32_slowpath) ;  /* 0x0000000000287944 */ /* 0x000fea0003c00000 */
[----:B------:R-:W-:Y:S05]  /*0130*/  BRA `(.L_x_2) ;  /* 0x0000000000107947 */ /* 0x000fea0003800000 */
.L_x_1:
[----:B------:R-:W-:Y:S01]  /*0140*/  FMUL.FTZ R3, R0, R7 ;  /* 0x0000000700037220 */ /* 0x000fe20000410000 */
[----:B------:R-:W-:-:S03]  /*0150*/  FMUL.FTZ R7, R7, 0.5 ;  /* 0x3f00000007077820 */ /* 0x000fc60000410000 */
[----:B------:R-:W-:-:S04]  /*0160*/  FFMA R0, -R3, R3, R0 ;  /* 0x0000000303007223 */ /* 0x000fc80000000100 */
[----:B------:R-:W-:-:S07]  /*0170*/  FFMA R7, R0, R7, R3 ;  /* 0x0000000700077223 */ /* 0x000fce0000000003 */
.L_x_2:
[----:B------:R-:W-:Y:S05]  /*0180*/  BSYNC.RECONVERGENT B0 ;  /* 0x0000000000007941 */ /* 0x000fea0003800200 */
.L_x_0:
[----:B------:R-:W0:Y:S02]  /*0190*/  LDC.64 R2, c[0x0][0x380] ;  /* 0x0000e000ff027b82 */ /* 0x000e240000000a00 */
[----:B0-----:R-:W-:-:S05]  /*01a0*/  IMAD.WIDE R2, R5, 0x4, R2 ;  /* 0x0000000405027825 */ /* 0x001fca00078e0202 */
[----:B------:R-:W-:Y:S01]  /*01b0*/  STG.E desc[UR4][R2.64], R7 ;  /* 0x0000000702007986 */ /* 0x000fe2000c101904 */
[----:B------:R-:W-:Y:S05]  /*01c0*/  EXIT ;  /* 0x000000000000794d */ /* 0x000fea0003800000 */
        .weak           $__internal_0_$__cuda_sm20_sqrt_rn_f32_slowpath
        .type           $__internal_0_$__cuda_sm20_sqrt_rn_f32_slowpath,@function
        .size           $__internal_0_$__cuda_sm20_sqrt_rn_f32_slowpath,(.L_x_5 - $__internal_0_$__cuda_sm20_sqrt_rn_f32_slowpath)
$__internal_0_$__cuda_sm20_sqrt_rn_f32_slowpath:
[----:B------:R-:W-:-:S13]  /*01d0*/  LOP3.LUT P0, RZ, R0, 0x7fffffff, RZ, 0xc0, !PT ;  /* 0x7fffffff00ff7812 */ /* 0x000fda000780c0ff */
[----:B------:R-:W-:Y:S01]  /*01e0*/  @!P0 MOV R2, R0 ;  /* 0x0000000000028202 */ /* 0x000fe20000000f00 */
[----:B------:R-:W-:Y:S06]  /*01f0*/  @!P0 BRA `(.L_x_3) ;  /* 0x0000000000408947 */ /* 0x000fec0003800000 */
[----:B------:R-:W-:-:S13]  /*0200*/  FSETP.GEU.FTZ.AND P0, PT, R0, RZ, PT ;  /* 0x000000ff0000720b */ /* 0x000fda0003f1e000 */
[----:B------:R-:W-:Y:S01]  /*0210*/  @!P0 MOV R2, 0x7fffffff ;  /* 0x7fffffff00028802 */ /* 0x000fe20000000f00 */
[----:B------:R-:W-:Y:S06]  /*0220*/  @!P0 BRA `(.L_x_3) ;  /* 0x0000000000348947 */ /* 0x000fec0003800000 */
[----:B------:R-:W-:-:S13]  /*0230*/  FSETP.GTU.FTZ.AND P0, PT, |R0|, +INF , PT ;  /* 0x7f8000000000780b */ /* 0x000fda0003f1c200 */
[----:B------:R-:W-:Y:S01]  /*0240*/  @P0 FADD.FTZ R2, R0, 1 ;  /* 0x3f80000000020421 */ /* 0x000fe20000010000 */
[----:B------:R-:W-:Y:S06]  /*0250*/  @P0 BRA `(.L_x_3) ;  /* 0x0000000000280947 */ /* 0x000fec0003800000 */
[----:B------:R-:W-:-:S13]  /*0260*/  FSETP.NEU.FTZ.AND P0, PT, |R0|, +INF , PT ;  /* 0x7f8000000000780b */ /* 0x000fda0003f1d200 */
[----:B------:R-:W-:-:S04]  /*0270*/  @P0 FFMA R3, R0, 1.84467440737095516160e+19, RZ ;  /* 0x5f80000000030823 */ /* 0x000fc800000000ff */
[----:B------:R-:W0:Y:S02]  /*0280*/  @P0 MUFU.RSQ R2, R3 ;  /* 0x0000000300020308 */ /* 0x000e240000001400 */
[----:B0-----:R-:W-:Y:S01]  /*0290*/  @P0 FMUL.FTZ R4, R3, R2 ;  /* 0x0000000203040220 */ /* 0x001fe20000410000 */
[----:B------:R-:W-:Y:S01]  /*02a0*/  @P0 FMUL.FTZ R8, R2, 0.5 ;  /* 0x3f00000002080820 */ /* 0x000fe20000410000 */
[----:B------:R-:W-:Y:S02]  /*02b0*/  @!P0 MOV R2, R0 ;  /* 0x0000000000028202 */ /* 0x000fe40000000f00 */
[----:B------:R-:W-:-:S04]  /*02c0*/  @P0 FADD.FTZ R6, -R4, -RZ ;  /* 0x800000ff04060221 */ /* 0x000fc80000010100 */
[----:B------:R-:W-:-:S04]  /*02d0*/  @P0 FFMA R7, R4, R6, R3 ;  /* 0x0000000604070223 */ /* 0x000fc80000000003 */
[----:B------:R-:W-:-:S04]  /*02e0*/  @P0 FFMA R7, R7, R8, R4 ;  /* 0x0000000807070223 */ /* 0x000fc80000000004 */
[----:B------:R-:W-:-:S07]  /*02f0*/  @P0 FMUL.FTZ R2, R7, 2.3283064365386962891e-10 ;  /* 0x2f80000007020820 */ /* 0x000fce0000410000 */
.L_x_3:
[----:B------:R-:W-:Y:S01]  /*0300*/  HFMA2 R3, -RZ, RZ, 0, 0 ;  /* 0x00000000ff037431 */ /* 0x000fe200000001ff */
[----:B------:R-:W-:Y:S02]  /*0310*/  MOV R7, R2 ;  /* 0x0000000200077202 */ /* 0x000fe40000000f00 */
[----:B------:R-:W-:-:S04]  /*0320*/  MOV R2, R9 ;  /* 0x0000000900027202 */ /* 0x000fc80000000f00 */
[----:B------:R-:W-:Y:S05]  /*0330*/  RET.REL.NODEC R2 `(_Z14distanceKernelPfS_f) ;  /* 0xfffffffc02307950 */ /* 0x000fea0003c3ffff */
.L_x_4:
[----:B------:R-:W-:-:S00]  /*0340*/  BRA `(.L_x_4) ;  /* 0xfffffffc00fc7947 */ /* 0x000fc0000383ffff */
[----:B------:R-:W-:-:S00]  /*0350*/  NOP ;  /* 0x0000000000007918 */ /* 0x000fc00000000000 */
        /* <DEDUP_REMOVED lines=10> */
.L_x_5:


//--------------------- .nv.shared.reserved.0     --------------------------
	.section	.nv.shared.reserved.0,"aw",@nobits
	.weak		__nv_reservedSMEM_offset_0_alias
	.size		__nv_reservedSMEM_offset_0_alias, 0, 64
	.other		__nv_reservedSMEM_offset_0_alias,@"STO_CUDA_RESERVED_SHARED STV_DEFAULT"
__nv_reservedSMEM_offset_0_alias:
	.zero		0
	.zero		64


//--------------------- .nv.constant0._Z14distanceKernelPfS_f --------------------------
	.section	.nv.constant0._Z14distanceKernelPfS_f,"a",@progbits
	.sectionflags	@""
	.align	4
.nv.constant0._Z14distanceKernelPfS_f:
	.zero		916


//--------------------- SYMBOLS --------------------------

	.type		.nv.reservedSmem.offset0,@object
	.size		.nv.reservedSmem.offset0,0x4
